	.headerflags	@"EF_CUDA_TEXMODE_UNIFIED EF_CUDA_64BIT_ADDRESS EF_CUDA_ACCELERATORS EF_CUDA_SM90 EF_CUDA_VIRTUAL_SM(EF_CUDA_SM90)"
	.elftype	@"ET_EXEC"


//--------------------- .nv.info                  --------------------------
	.section	.nv.info,"",@"SHT_CUDA_INFO"
	.align	4


	//----- nvinfo : EIATTR_REGCOUNT
	.align		4
        /*0000*/ 	.byte	0x04, 0x2f
        /*0002*/ 	.short	(.L_1 - .L_0)
	.align		4
.L_0:
        /*0004*/ 	.word	index@(triton_poi_fused_native_group_norm_relu_27)
        /*0008*/ 	.word	0x00000012


	//----- nvinfo : EIATTR_MIN_STACK_SIZE
	.align		4
.L_1:
        /*000c*/ 	.byte	0x04, 0x12
        /*000e*/ 	.short	(.L_3 - .L_2)
	.align		4
.L_2:
        /*0010*/ 	.word	index@(triton_poi_fused_native_group_norm_relu_27)
        /*0014*/ 	.word	0x00000000


	//----- nvinfo : EIATTR_FRAME_SIZE
	.align		4
.L_3:
        /*0018*/ 	.byte	0x04, 0x11
        /*001a*/ 	.short	(.L_5 - .L_4)
	.align		4
.L_4:
        /*001c*/ 	.word	index@(triton_poi_fused_native_group_norm_relu_27)
        /*0020*/ 	.word	0x00000000


	//----- nvinfo : EIATTR_MIN_STACK_SIZE
	.align		4
.L_5:
        /*0024*/ 	.byte	0x04, 0x12
        /*0026*/ 	.short	(.L_7 - .L_6)
	.align		4
.L_6:
        /*0028*/ 	.word	index@(triton_poi_fused_native_group_norm_relu_27)
        /*002c*/ 	.word	0x00000000
.L_7:


//--------------------- .nv.info.triton_poi_fused_native_group_norm_relu_27 --------------------------
	.section	.nv.info.triton_poi_fused_native_group_norm_relu_27,"",@"SHT_CUDA_INFO"
	.sectionflags	@""
	.align	4


	//----- nvinfo : EIATTR_CUDA_API_VERSION
	.align		4
        /*0000*/ 	.byte	0x04, 0x37
        /*0002*/ 	.short	(.L_9 - .L_8)
.L_8:
        /*0004*/ 	.word	0x0000007c


	//----- nvinfo : EIATTR_KPARAM_INFO
	.align		4
.L_9:
        /*0008*/ 	.byte	0x04, 0x17
        /*000a*/ 	.short	(.L_11 - .L_10)
.L_10:
        /*000c*/ 	.word	0x00000000
        /*0010*/ 	.short	0x0006
        /*0012*/ 	.short	0x0030
        /*0014*/ 	.byte	0x00, 0xf0, 0x11, 0x00


	//----- nvinfo : EIATTR_KPARAM_INFO
	.align		4
.L_11:
        /*0018*/ 	.byte	0x04, 0x17
        /*001a*/ 	.short	(.L_13 - .L_12)
.L_12:
        /*001c*/ 	.word	0x00000000
        /*0020*/ 	.short	0x0005
        /*0022*/ 	.short	0x0028
        /*0024*/ 	.byte	0x00, 0xf4, 0x21, 0x00


	//----- nvinfo : EIATTR_KPARAM_INFO
	.align		4
.L_13:
        /*0028*/ 	.byte	0x04, 0x17
        /*002a*/ 	.short	(.L_15 - .L_14)
.L_14:
        /*002c*/ 	.word	0x00000000
        /*0030*/ 	.short	0x0004
        /*0032*/ 	.short	0x0020
        /*0034*/ 	.byte	0x00, 0xf4, 0x21, 0x00


	//----- nvinfo : EIATTR_KPARAM_INFO
	.align		4
.L_15:
        /*0038*/ 	.byte	0x04, 0x17
        /*003a*/ 	.short	(.L_17 - .L_16)
.L_16:
        /*003c*/ 	.word	0x00000000
        /*0040*/ 	.short	0x0003
        /*0042*/ 	.short	0x0018
        /*0044*/ 	.byte	0x00, 0xf4, 0x21, 0x00


	//----- nvinfo : EIATTR_KPARAM_INFO
	.align		4
.L_17:
        /*0048*/ 	.byte	0x04, 0x17
        /*004a*/ 	.short	(.L_19 - .L_18)
.L_18:
        /*004c*/ 	.word	0x00000000
        /*0050*/ 	.short	0x0002
        /*0052*/ 	.short	0x0010
        /*0054*/ 	.byte	0x00, 0xf4, 0x21, 0x00


	//----- nvinfo : EIATTR_KPARAM_INFO
	.align		4
.L_19:
        /*0058*/ 	.byte	0x04, 0x17
        /*005a*/ 	.short	(.L_21 - .L_20)
.L_20:
        /*005c*/ 	.word	0x00000000
        /*0060*/ 	.short	0x0001
        /*0062*/ 	.short	0x0008
        /*0064*/ 	.byte	0x00, 0xf4, 0x21, 0x00


	//----- nvinfo : EIATTR_KPARAM_INFO
	.align		4
.L_21:
        /*0068*/ 	.byte	0x04, 0x17
        /*006a*/ 	.short	(.L_23 - .L_22)
.L_22:
        /*006c*/ 	.word	0x00000000
        /*0070*/ 	.short	0x0000
        /*0072*/ 	.short	0x0000
        /*0074*/ 	.byte	0x00, 0xf4, 0x21, 0x00


	//----- nvinfo : EIATTR_SPARSE_MMA_MASK
	.align		4
.L_23:
        /*0078*/ 	.byte	0x03, 0x50
        /*007a*/ 	.short	0x0000


	//----- nvinfo : EIATTR_MAXREG_COUNT
	.align		4
        /*007c*/ 	.byte	0x03, 0x1b
        /*007e*/ 	.short	0x00ff


	//----- nvinfo : EIATTR_EXIT_INSTR_OFFSETS
	.align		4
        /*0080*/ 	.byte	0x04, 0x1c
        /*0082*/ 	.short	(.L_25 - .L_24)


	//   ....[0]....
.L_24:
        /*0084*/ 	.word	0x00000270


	//----- nvinfo : EIATTR_REQNTID
	.align		4
.L_25:
        /*0088*/ 	.byte	0x04, 0x10
        /*008a*/ 	.short	(.L_27 - .L_26)
.L_26:
        /*008c*/ 	.word	0x00000080
        /*0090*/ 	.word	0x00000001
        /*0094*/ 	.word	0x00000001


	//----- nvinfo : EIATTR_CBANK_PARAM_SIZE
	.align		4
.L_27:
        /*0098*/ 	.byte	0x03, 0x19
        /*009a*/ 	.short	0x0034


	//----- nvinfo : EIATTR_PARAM_CBANK
	.align		4
        /*009c*/ 	.byte	0x04, 0x0a
        /*009e*/ 	.short	(.L_29 - .L_28)
	.align		4
.L_28:
        /*00a0*/ 	.word	index@(.nv.constant0.triton_poi_fused_native_group_norm_relu_27)
        /*00a4*/ 	.short	0x0210
        /*00a6*/ 	.short	0x0034


	//----- nvinfo : EIATTR_SW_WAR
	.align		4
.L_29:
        /*00a8*/ 	.byte	0x04, 0x36
        /*00aa*/ 	.short	(.L_31 - .L_30)
.L_30:
        /*00ac*/ 	.word	0x00000008
.L_31:


//--------------------- .nv.callgraph             --------------------------
	.section	.nv.callgraph,"",@"SHT_CUDA_CALLGRAPH"
	.align	4
	.sectionentsize	8
	.align		4
        /*0000*/ 	.word	0x00000000
	.align		4
        /*0004*/ 	.word	0xffffffff
	.align		4
        /*0008*/ 	.word	0x00000000
	.align		4
        /*000c*/ 	.word	0xfffffffe
	.align		4
        /*0010*/ 	.word	0x00000000
	.align		4
        /*0014*/ 	.word	0xfffffffd
	.align		4
        /*0018*/ 	.word	0x00000000
	.align		4
        /*001c*/ 	.word	0xfffffffc


//--------------------- .text.triton_poi_fused_native_group_norm_relu_27 --------------------------
	.section	.text.triton_poi_fused_native_group_norm_relu_27,"ax",@progbits
	.align	128
        .global         triton_poi_fused_native_group_norm_relu_27
        .type           triton_poi_fused_native_group_norm_relu_27,@function
        .size           triton_poi_fused_native_group_norm_relu_27,(.L_x_1 - triton_poi_fused_native_group_norm_relu_27)
        .other          triton_poi_fused_native_group_norm_relu_27,@"STO_CUDA_ENTRY STV_DEFAULT"
triton_poi_fused_native_group_norm_relu_27:
.text.triton_poi_fused_native_group_norm_relu_27:
[----:B------:R-:W-:Y:S01]  /*0000*/  LDC R1, c[0x0][0x28] ;  /* 0x00000a00ff017b82 */ /* 0x000fe20000000800 */
[----:B------:R-:W1:Y:S07]  /*0010*/  S2R R0, SR_TID.X ;  /* 0x0000000000007919 */ /* 0x000e6e0000002100 */
[----:B------:R-:W2:Y:S01]  /*0020*/  LDC.64 R10, c[0x0][0x210] ;  /* 0x00008400ff0a7b82 */ /* 0x000ea20000000a00 */
[----:B------:R-:W-:Y:S01]  /*0030*/  ULDC.64 UR4, c[0x0][0x208] ;  /* 0x0000820000047ab9 */ /* 0x000fe20000000a00 */
[----:B------:R-:W3:Y:S06]  /*0040*/  S2R R3, SR_CTAID.X ;  /* 0x0000000000037919 */ /* 0x000eec0000002500 */
[----:B------:R-:W4:Y:S08]  /*0050*/  LDC.64 R8, c[0x0][0x218] ;  /* 0x00008600ff087b82 */ /* 0x000f300000000a00 */
[----:B------:R-:W5:Y:S08]  /*0060*/  LDC.64 R6, c[0x0][0x220] ;  /* 0x00008800ff067b82 */ /* 0x000f700000000a00 */
[----:B------:R-:W5:Y:S01]  /*0070*/  LDC.64 R4, c[0x0][0x228] ;  /* 0x00008a00ff047b82 */ /* 0x000f620000000a00 */
[----:B-1----:R-:W-:-:S02]  /*0080*/  LOP3.LUT R0, R0, 0x7f, RZ, 0xc0, !PT ;  /* 0x0000007f00007812 */ /* 0x002fc400078ec0ff */
[----:B---3--:R-:W-:-:S03]  /*0090*/  SHF.R.S32.HI R13, RZ, 0x18, R3 ;  /* 0x00000018ff0d7819 */ /* 0x008fc60000011403 */
[----:B------:R-:W-:Y:S02]  /*00a0*/  IMAD R0, R3, 0x80, R0 ;  /* 0x0000008003007824 */ /* 0x000fe400078e0200 */
[----:B------:R-:W1:Y:S01]  /*00b0*/  LDC.64 R2, c[0x0][0x230] ;  /* 0x00008c00ff027b82 */ /* 0x000e620000000a00 */
[----:B------:R-:W-:Y:S01]  /*00c0*/  SGXT R13, R13, 0x1 ;  /* 0x000000010d0d781a */ /* 0x000fe20000000200 */
[----:B--2---:R-:W-:-:S03]  /*00d0*/  IMAD.WIDE R10, R0, 0x4, R10 ;  /* 0x00000004000a7825 */ /* 0x004fc600078e020a */
[CC--:B------:R-:W-:Y:S02]  /*00e0*/  LEA.HI R12, R13.reuse, R0.reuse, RZ, 0x4 ;  /* 0x000000000d0c7211 */ /* 0x0c0fe400078f20ff */
[----:B------:R-:W-:Y:S01]  /*00f0*/  LEA.HI R13, R13, R0, RZ, 0x6 ;  /* 0x000000000d0d7211 */ /* 0x000fe200078f30ff */
[----:B------:R-:W2:Y:S01]  /*0100*/  LDG.E R10, desc[UR4][R10.64] ;  /* 0x000000040a0a7981 */ /* 0x000ea2000c1e1900 */
[--C-:B------:R-:W-:Y:S02]  /*0110*/  SHF.R.S32.HI R14, RZ, 0x4, R12.reuse ;  /* 0x00000004ff0e7819 */ /* 0x100fe4000001140c */
[----:B------:R-:W-:Y:S02]  /*0120*/  SHF.R.S32.HI R15, RZ, 0x1f, R12 ;  /* 0x0000001fff0f7819 */ /* 0x000fe4000001140c */
[----:B------:R-:W-:Y:S02]  /*0130*/  SHF.R.S32.HI R13, RZ, 0x6, R13 ;  /* 0x00000006ff0d7819 */ /* 0x000fe4000001140d */
[----:B------:R-:W-:-:S03]  /*0140*/  LEA.HI R15, R15, R14, RZ, 0x7 ;  /* 0x0000000e0f0f7211 */ /* 0x000fc600078f38ff */
[----:B----4-:R-:W-:Y:S01]  /*0150*/  IMAD.WIDE R8, R13, 0x4, R8 ;  /* 0x000000040d087825 */ /* 0x010fe200078e0208 */
[----:B------:R-:W-:-:S03]  /*0160*/  LOP3.LUT R15, R15, 0xffffff80, RZ, 0xc0, !PT ;  /* 0xffffff800f0f7812 */ /* 0x000fc600078ec0ff */
[----:B-----5:R-:W-:Y:S02]  /*0170*/  IMAD.WIDE R6, R13, 0x4, R6 ;  /* 0x000000040d067825 */ /* 0x020fe400078e0206 */
[----:B------:R-:W2:Y:S01]  /*0180*/  LDG.E.EL R9, desc[UR4][R8.64] ;  /* 0x0000000408097981 */ /* 0x000ea2000c2e1900 */
[----:B------:R-:W3:Y:S01]  /*0190*/  LDC.64 R12, c[0x0][0x238] ;  /* 0x00008e00ff0c7b82 */ /* 0x000ee20000000a00 */
[----:B------:R-:W-:Y:S02]  /*01a0*/  IMAD.IADD R15, R14, 0x1, -R15 ;  /* 0x000000010e0f7824 */ /* 0x000fe400078e0a0f */
[----:B------:R-:W4:Y:S02]  /*01b0*/  LDG.E.EL R6, desc[UR4][R6.64] ;  /* 0x0000000406067981 */ /* 0x000f24000c2e1900 */
[----:B0-----:R-:W-:-:S04]  /*01c0*/  IMAD.WIDE R4, R15, 0x4, R4 ;  /* 0x000000040f047825 */ /* 0x001fc800078e0204 */
[----:B-1----:R-:W-:Y:S02]  /*01d0*/  IMAD.WIDE R2, R15, 0x4, R2 ;  /* 0x000000040f027825 */ /* 0x002fe400078e0202 */
[----:B------:R-:W5:Y:S04]  /*01e0*/  LDG.E.EL R4, desc[UR4][R4.64] ;  /* 0x0000000404047981 */ /* 0x000f68000c2e1900 */
[----:B------:R-:W5:Y:S01]  /*01f0*/  LDG.E.EL R3, desc[UR4][R2.64] ;  /* 0x0000000402037981 */ /* 0x000f62000c2e1900 */
[----:B--2---:R-:W-:-:S04]  /*0200*/  FADD R15, R10, -R9 ;  /* 0x800000090a0f7221 */ /* 0x004fc80000000000 */
[----:B----4-:R-:W-:Y:S01]  /*0210*/  FMUL R15, R6, R15 ;  /* 0x0000000f060f7220 */ /* 0x010fe20000400000 */
[----:B---3--:R-:W-:-:S04]  /*0220*/  IMAD.WIDE R8, R0, 0x4, R12 ;  /* 0x0000000400087825 */ /* 0x008fc800078e020c */
[----:B-----5:R-:W-:-:S05]  /*0230*/  FFMA R15, R4, R15, R3 ;  /* 0x0000000f040f7223 */ /* 0x020fca0000000003 */
[----:B------:R-:W-:-:S04]  /*0240*/  FSETP.GEU.AND P0, PT, R15, RZ, PT ;  /* 0x000000ff0f00720b */ /* 0x000fc80003f0e000 */
[----:B------:R-:W-:-:S05]  /*0250*/  FSEL R15, R15, RZ, P0 ;  /* 0x000000ff0f0f7208 */ /* 0x000fca0000000000 */
[----:B------:R-:W-:Y:S01]  /*0260*/  STG.E desc[UR4][R8.64], R15 ;  /* 0x0000000f08007986 */ /* 0x000fe2000c101904 */
[----:B------:R-:W-:Y:S05]  /*0270*/  EXIT ;  /* 0x000000000000794d */ /* 0x000fea0003800000 */
.L_x_0:
[----:B------:R-:W-:-:S00]  /*0280*/  BRA `(.L_x_0) ;  /* 0xfffffffc00fc7947 */ /* 0x000fc0000383ffff */
[----:B------:R-:W-:-:S00]  /*0290*/  NOP ;  /* 0x0000000000007918 */ /* 0x000fc00000000000 */
        /* <DEDUP_REMOVED lines=14> */
.L_x_1:


//--------------------- .nv.constant0.triton_poi_fused_native_group_norm_relu_27 --------------------------
	.section	.nv.constant0.triton_poi_fused_native_group_norm_relu_27,"a",@progbits
	.sectionflags	@""
	.align	4
.nv.constant0.triton_poi_fused_native_group_norm_relu_27:
	.zero		580
